	.target	sm_100a

	.elftype	@"ET_EXEC"


//--------------------- .note.nv.tkinfo           --------------------------
	.section	.note.nv.tkinfo,"",@"SHT_NOTE"
	.sectionflags	@"SHF_NOTE_NV_TKINFO"
	.tkinfo
        /*0018*/ 	.word	0x00000002
        /*0030*/ 	.string	""
        /*0030*/ 	.string	"ptxas"
        /*0030*/ 	.string	"Cuda compilation tools, release 13.0, V13.0.88"
        /*0030*/ 	.string	"Build cuda_13.0.r13.0/compiler.36424714_0"
        /*0030*/ 	.string	"-arch sm_100a -m 64 "



//--------------------- .note.nv.cuinfo           --------------------------
	.section	.note.nv.cuinfo,"",@"SHT_NOTE"
	.sectionflags	@"SHF_NOTE_NV_CUINFO"
        /*0018*/ 	.short	0x0002
        /*001a*/ 	.short	0x0064
        /*001c*/ 	.short	0x0082
	.zero		2


//--------------------- .nv.info                  --------------------------
	.section	.nv.info,"",@"SHT_CUDA_INFO"
	.align	4


	//----- nvinfo : EIATTR_REGCOUNT
	.align		4
        /*0000*/ 	.byte	0x04, 0x2f
        /*0002*/ 	.short	(.L_20 - .L_19)
	.align		4
.L_19:
        /*0004*/ 	.word	index@(_ZN17fastertransformer20stop_words_criterionEPKiS1_S1_Pbmmiii)
        /*0008*/ 	.word	0x00000017


	//----- nvinfo : EIATTR_FRAME_SIZE
	.align		4
.L_20:
        /*000c*/ 	.byte	0x04, 0x11
        /*000e*/ 	.short	(.L_22 - .L_21)
	.align		4
.L_21:
        /*0010*/ 	.word	index@(_ZN17fastertransformer20stop_words_criterionEPKiS1_S1_Pbmmiii)
        /*0014*/ 	.word	0x00000000


	//----- nvinfo : EIATTR_REGCOUNT
	.align		4
.L_22:
        /*0018*/ 	.byte	0x04, 0x2f
        /*001a*/ 	.short	(.L_24 - .L_23)
	.align		4
.L_23:
        /*001c*/ 	.word	index@(_ZN17fastertransformer16length_criterionEPbS0_PiPKjiii)
        /*0020*/ 	.word	0x00000015


	//----- nvinfo : EIATTR_FRAME_SIZE
	.align		4
.L_24:
        /*0024*/ 	.byte	0x04, 0x11
        /*0026*/ 	.short	(.L_26 - .L_25)
	.align		4
.L_25:
        /*0028*/ 	.word	index@(_ZN17fastertransformer16length_criterionEPbS0_PiPKjiii)
        /*002c*/ 	.word	0x00000000


	//----- nvinfo : EIATTR_MIN_STACK_SIZE
	.align		4
.L_26:
        /*0030*/ 	.byte	0x04, 0x12
        /*0032*/ 	.short	(.L_28 - .L_27)
	.align		4
.L_27:
        /*0034*/ 	.word	index@(_ZN17fastertransformer16length_criterionEPbS0_PiPKjiii)
        /*0038*/ 	.word	0x00000000


	//----- nvinfo : EIATTR_MIN_STACK_SIZE
	.align		4
.L_28:
        /*003c*/ 	.byte	0x04, 0x12
        /*003e*/ 	.short	(.L_30 - .L_29)
	.align		4
.L_29:
        /*0040*/ 	.word	index@(_ZN17fastertransformer20stop_words_criterionEPKiS1_S1_Pbmmiii)
        /*0044*/ 	.word	0x00000000
.L_30:


//--------------------- .nv.compat                --------------------------
	.section	.nv.compat,"",@"SHT_CUDA_COMPAT_INFO"
	.align	4
        /*0000*/ 	.byte	0x02, 0x09, 0x01, 0x00, 0x02, 0x02, 0x01, 0x00, 0x02, 0x05, 0x05, 0x00, 0x03, 0x07, 0x01, 0x01
        /*0010*/ 	.byte	0x02, 0x03, 0x00, 0x00, 0x02, 0x06, 0x01, 0x00, 0x04, 0x0b, 0x08, 0x00, 0x09, 0x00, 0x00, 0x00
        /*0020*/ 	.byte	0x00, 0x00, 0x00, 0x00


//--------------------- .nv.info._ZN17fastertransformer16length_criterionEPbS0_PiPKjiii --------------------------
	.section	.nv.info._ZN17fastertransformer16length_criterionEPbS0_PiPKjiii,"",@"SHT_CUDA_INFO"
	.sectionflags	@""
	.align	4


	//----- nvinfo : EIATTR_CUDA_API_VERSION
	.align		4
        /*0000*/ 	.byte	0x04, 0x37
        /*0002*/ 	.short	(.L_32 - .L_31)
.L_31:
        /*0004*/ 	.word	0x00000082


	//----- nvinfo : EIATTR_KPARAM_INFO
	.align		4
.L_32:
        /*0008*/ 	.byte	0x04, 0x17
        /*000a*/ 	.short	(.L_34 - .L_33)
.L_33:
        /*000c*/ 	.word	0x00000000
        /*0010*/ 	.short	0x0006
        /*0012*/ 	.short	0x0028
        /*0014*/ 	.byte	0x00, 0xf0, 0x11, 0x00


	//----- nvinfo : EIATTR_KPARAM_INFO
	.align		4
.L_34:
        /*0018*/ 	.byte	0x04, 0x17
        /*001a*/ 	.short	(.L_36 - .L_35)
.L_35:
        /*001c*/ 	.word	0x00000000
        /*0020*/ 	.short	0x0005
        /*0022*/ 	.short	0x0024
        /*0024*/ 	.byte	0x00, 0xf0, 0x11, 0x00


	//----- nvinfo : EIATTR_KPARAM_INFO
	.align		4
.L_36:
        /*0028*/ 	.byte	0x04, 0x17
        /*002a*/ 	.short	(.L_38 - .L_37)
.L_37:
        /*002c*/ 	.word	0x00000000
        /*0030*/ 	.short	0x0004
        /*0032*/ 	.short	0x0020
        /*0034*/ 	.byte	0x00, 0xf0, 0x11, 0x00


	//----- nvinfo : EIATTR_KPARAM_INFO
	.align		4
.L_38:
        /*0038*/ 	.byte	0x04, 0x17
        /*003a*/ 	.short	(.L_40 - .L_39)
.L_39:
        /*003c*/ 	.word	0x00000000
        /*0040*/ 	.short	0x0003
        /*0042*/ 	.short	0x0018
        /*0044*/ 	.byte	0x00, 0xf5, 0x21, 0x00


	//----- nvinfo : EIATTR_KPARAM_INFO
	.align		4
.L_40:
        /*0048*/ 	.byte	0x04, 0x17
        /*004a*/ 	.short	(.L_42 - .L_41)
.L_41:
        /*004c*/ 	.word	0x00000000
        /*0050*/ 	.short	0x0002
        /*0052*/ 	.short	0x0010
        /*0054*/ 	.byte	0x00, 0xf5, 0x21, 0x00


	//----- nvinfo : EIATTR_KPARAM_INFO
	.align		4
.L_42:
        /*0058*/ 	.byte	0x04, 0x17
        /*005a*/ 	.short	(.L_44 - .L_43)
.L_43:
        /*005c*/ 	.word	0x00000000
        /*0060*/ 	.short	0x0001
        /*0062*/ 	.short	0x0008
        /*0064*/ 	.byte	0x00, 0xf5, 0x21, 0x00


	//----- nvinfo : EIATTR_KPARAM_INFO
	.align		4
.L_44:
        /*0068*/ 	.byte	0x04, 0x17
        /*006a*/ 	.short	(.L_46 - .L_45)
.L_45:
        /*006c*/ 	.word	0x00000000
        /*0070*/ 	.short	0x0000
        /*0072*/ 	.short	0x0000
        /*0074*/ 	.byte	0x00, 0xf5, 0x21, 0x00


	//----- nvinfo : EIATTR_SPARSE_MMA_MASK
	.align		4
.L_46:
        /*0078*/ 	.byte	0x03, 0x50
        /*007a*/ 	.short	0x0000


	//----- nvinfo : EIATTR_MAXREG_COUNT
	.align		4
        /*007c*/ 	.byte	0x03, 0x1b
        /*007e*/ 	.short	0x00ff


	//----- nvinfo : EIATTR_NUM_BARRIERS
	.align		4
        /*0080*/ 	.byte	0x02, 0x4c
        /*0082*/ 	.byte	0x01
	.zero		1


	//----- nvinfo : EIATTR_MERCURY_ISA_VERSION
	.align		4
        /*0084*/ 	.byte	0x03, 0x5f
        /*0086*/ 	.short	0x0101


	//----- nvinfo : EIATTR_COOP_GROUP_MASK_REGIDS
	.align		4
        /*0088*/ 	.byte	0x04, 0x29
        /*008a*/ 	.short	(.L_48 - .L_47)


	//   ....[0]....
.L_47:
        /*008c*/ 	.word	0xffffffff


	//   ....[1]....
        /*0090*/ 	.word	0xffffffff


	//   ....[2]....
        /*0094*/ 	.word	0xffffffff


	//   ....[3]....
        /*0098*/ 	.word	0xffffffff


	//   ....[4]....
        /*009c*/ 	.word	0xffffffff


	//   ....[5]....
        /*00a0*/ 	.word	0xffffffff


	//   ....[6]....
        /*00a4*/ 	.word	0xffffffff


	//   ....[7]....
        /*00a8*/ 	.word	0xffffffff


	//   ....[8]....
        /*00ac*/ 	.word	0xffffffff


	//   ....[9]....
        /*00b0*/ 	.word	0xffffffff


	//   ....[10]....
        /*00b4*/ 	.word	0xffffffff


	//   ....[11]....
        /*00b8*/ 	.word	0xffffffff


	//   ....[12]....
        /*00bc*/ 	.word	0xffffffff


	//   ....[13]....
        /*00c0*/ 	.word	0xffffffff


	//   ....[14]....
        /*00c4*/ 	.word	0xffffffff


	//----- nvinfo : EIATTR_COOP_GROUP_INSTR_OFFSETS
	.align		4
.L_48:
        /*00c8*/ 	.byte	0x04, 0x28
        /*00ca*/ 	.short	(.L_50 - .L_49)


	//   ....[0]....
.L_49:
        /*00cc*/ 	.word	0x000003c0


	//   ....[1]....
        /*00d0*/ 	.word	0x000003e0


	//   ....[2]....
        /*00d4*/ 	.word	0x00000400


	//   ....[3]....
        /*00d8*/ 	.word	0x00000420


	//   ....[4]....
        /*00dc*/ 	.word	0x00000440


	//   ....[5]....
        /*00e0*/ 	.word	0x00000470


	//   ....[6]....
        /*00e4*/ 	.word	0x000004a0


	//   ....[7]....
        /*00e8*/ 	.word	0x000004d0


	//   ....[8]....
        /*00ec*/ 	.word	0x00000560


	//   ....[9]....
        /*00f0*/ 	.word	0x000005b0


	//   ....[10]....
        /*00f4*/ 	.word	0x00000620


	//   ....[11]....
        /*00f8*/ 	.word	0x00000640


	//   ....[12]....
        /*00fc*/ 	.word	0x00000660


	//   ....[13]....
        /*0100*/ 	.word	0x00000680


	//   ....[14]....
        /*0104*/ 	.word	0x000006a0


	//----- nvinfo : EIATTR_VRC_CTA_INIT_COUNT
	.align		4
.L_50:
        /*0108*/ 	.byte	0x02, 0x4a
	.zero		1
	.zero		1


	//----- nvinfo : EIATTR_EXIT_INSTR_OFFSETS
	.align		4
        /*010c*/ 	.byte	0x04, 0x1c
        /*010e*/ 	.short	(.L_52 - .L_51)


	//   ....[0]....
.L_51:
        /*0110*/ 	.word	0x000006e0


	//   ....[1]....
        /*0114*/ 	.word	0x00000710


	//----- nvinfo : EIATTR_CRS_STACK_SIZE
	.align		4
.L_52:
        /*0118*/ 	.byte	0x04, 0x1e
        /*011a*/ 	.short	(.L_54 - .L_53)
.L_53:
        /*011c*/ 	.word	0x00000000


	//----- nvinfo : EIATTR_CBANK_PARAM_SIZE
	.align		4
.L_54:
        /*0120*/ 	.byte	0x03, 0x19
        /*0122*/ 	.short	0x002c


	//----- nvinfo : EIATTR_PARAM_CBANK
	.align		4
        /*0124*/ 	.byte	0x04, 0x0a
        /*0126*/ 	.short	(.L_56 - .L_55)
	.align		4
.L_55:
        /*0128*/ 	.word	index@(.nv.constant0._ZN17fastertransformer16length_criterionEPbS0_PiPKjiii)
        /*012c*/ 	.short	0x0380
        /*012e*/ 	.short	0x002c


	//----- nvinfo : EIATTR_SW_WAR
	.align		4
.L_56:
        /*0130*/ 	.byte	0x04, 0x36
        /*0132*/ 	.short	(.L_58 - .L_57)
.L_57:
        /*0134*/ 	.word	0x00000008
.L_58:


//--------------------- .nv.info._ZN17fastertransformer20stop_words_criterionEPKiS1_S1_Pbmmiii --------------------------
	.section	.nv.info._ZN17fastertransformer20stop_words_criterionEPKiS1_S1_Pbmmiii,"",@"SHT_CUDA_INFO"
	.sectionflags	@""
	.align	4


	//----- nvinfo : EIATTR_CUDA_API_VERSION
	.align		4
        /*0000*/ 	.byte	0x04, 0x37
        /*0002*/ 	.short	(.L_60 - .L_59)
.L_59:
        /*0004*/ 	.word	0x00000082


	//----- nvinfo : EIATTR_KPARAM_INFO
	.align		4
.L_60:
        /*0008*/ 	.byte	0x04, 0x17
        /*000a*/ 	.short	(.L_62 - .L_61)
.L_61:
        /*000c*/ 	.word	0x00000000
        /*0010*/ 	.short	0x0008
        /*0012*/ 	.short	0x0038
        /*0014*/ 	.byte	0x00, 0xf0, 0x11, 0x00


	//----- nvinfo : EIATTR_KPARAM_INFO
	.align		4
.L_62:
        /*0018*/ 	.byte	0x04, 0x17
        /*001a*/ 	.short	(.L_64 - .L_63)
.L_63:
        /*001c*/ 	.word	0x00000000
        /*0020*/ 	.short	0x0007
        /*0022*/ 	.short	0x0034
        /*0024*/ 	.byte	0x00, 0xf0, 0x11, 0x00


	//----- nvinfo : EIATTR_KPARAM_INFO
	.align		4
.L_64:
        /*0028*/ 	.byte	0x04, 0x17
        /*002a*/ 	.short	(.L_66 - .L_65)
.L_65:
        /*002c*/ 	.word	0x00000000
        /*0030*/ 	.short	0x0006
        /*0032*/ 	.short	0x0030
        /*0034*/ 	.byte	0x00, 0xf0, 0x11, 0x00


	//----- nvinfo : EIATTR_KPARAM_INFO
	.align		4
.L_66:
        /*0038*/ 	.byte	0x04, 0x17
        /*003a*/ 	.short	(.L_68 - .L_67)
.L_67:
        /*003c*/ 	.word	0x00000000
        /*0040*/ 	.short	0x0005
        /*0042*/ 	.short	0x0028
        /*0044*/ 	.byte	0x00, 0xf0, 0x21, 0x00


	//----- nvinfo : EIATTR_KPARAM_INFO
	.align		4
.L_68:
        /*0048*/ 	.byte	0x04, 0x17
        /*004a*/ 	.short	(.L_70 - .L_69)
.L_69:
        /*004c*/ 	.word	0x00000000
        /*0050*/ 	.short	0x0004
        /*0052*/ 	.short	0x0020
        /*0054*/ 	.byte	0x00, 0xf0, 0x21, 0x00


	//----- nvinfo : EIATTR_KPARAM_INFO
	.align		4
.L_70:
        /*0058*/ 	.byte	0x04, 0x17
        /*005a*/ 	.short	(.L_72 - .L_71)
.L_71:
        /*005c*/ 	.word	0x00000000
        /*0060*/ 	.short	0x0003
        /*0062*/ 	.short	0x0018
        /*0064*/ 	.byte	0x00, 0xf5, 0x21, 0x00


	//----- nvinfo : EIATTR_KPARAM_INFO
	.align		4
.L_72:
        /*0068*/ 	.byte	0x04, 0x17
        /*006a*/ 	.short	(.L_74 - .L_73)
.L_73:
        /*006c*/ 	.word	0x00000000
        /*0070*/ 	.short	0x0002
        /*0072*/ 	.short	0x0010
        /*0074*/ 	.byte	0x00, 0xf5, 0x21, 0x00


	//----- nvinfo : EIATTR_KPARAM_INFO
	.align		4
.L_74:
        /*0078*/ 	.byte	0x04, 0x17
        /*007a*/ 	.short	(.L_76 - .L_75)
.L_75:
        /*007c*/ 	.word	0x00000000
        /*0080*/ 	.short	0x0001
        /*0082*/ 	.short	0x0008
        /*0084*/ 	.byte	0x00, 0xf5, 0x21, 0x00


	//----- nvinfo : EIATTR_KPARAM_INFO
	.align		4
.L_76:
        /*0088*/ 	.byte	0x04, 0x17
        /*008a*/ 	.short	(.L_78 - .L_77)
.L_77:
        /*008c*/ 	.word	0x00000000
        /*0090*/ 	.short	0x0000
        /*0092*/ 	.short	0x0000
        /*0094*/ 	.byte	0x00, 0xf5, 0x21, 0x00


	//----- nvinfo : EIATTR_SPARSE_MMA_MASK
	.align		4
.L_78:
        /*0098*/ 	.byte	0x03, 0x50
        /*009a*/ 	.short	0x0000


	//----- nvinfo : EIATTR_MAXREG_COUNT
	.align		4
        /*009c*/ 	.byte	0x03, 0x1b
        /*009e*/ 	.short	0x00ff


	//----- nvinfo : EIATTR_MERCURY_ISA_VERSION
	.align		4
        /*00a0*/ 	.byte	0x03, 0x5f
        /*00a2*/ 	.short	0x0101


	//----- nvinfo : EIATTR_VRC_CTA_INIT_COUNT
	.align		4
        /*00a4*/ 	.byte	0x02, 0x4a
	.zero		1
	.zero		1


	//----- nvinfo : EIATTR_EXIT_INSTR_OFFSETS
	.align		4
        /*00a8*/ 	.byte	0x04, 0x1c
        /*00aa*/ 	.short	(.L_80 - .L_79)


	//   ....[0]....
.L_79:
        /*00ac*/ 	.word	0x00000220


	//   ....[1]....
        /*00b0*/ 	.word	0x000002b0


	//   ....[2]....
        /*00b4*/ 	.word	0x000003a0


	//   ....[3]....
        /*00b8*/ 	.word	0x000005d0


	//   ....[4]....
        /*00bc*/ 	.word	0x00000620


	//   ....[5]....
        /*00c0*/ 	.word	0x00000780


	//   ....[6]....
        /*00c4*/ 	.word	0x00000850


	//----- nvinfo : EIATTR_CRS_STACK_SIZE
	.align		4
.L_80:
        /*00c8*/ 	.byte	0x04, 0x1e
        /*00ca*/ 	.short	(.L_82 - .L_81)
.L_81:
        /*00cc*/ 	.word	0x00000000


	//----- nvinfo : EIATTR_CBANK_PARAM_SIZE
	.align		4
.L_82:
        /*00d0*/ 	.byte	0x03, 0x19
        /*00d2*/ 	.short	0x003c


	//----- nvinfo : EIATTR_PARAM_CBANK
	.align		4
        /*00d4*/ 	.byte	0x04, 0x0a
        /*00d6*/ 	.short	(.L_84 - .L_83)
	.align		4
.L_83:
        /*00d8*/ 	.word	index@(.nv.constant0._ZN17fastertransformer20stop_words_criterionEPKiS1_S1_Pbmmiii)
        /*00dc*/ 	.short	0x0380
        /*00de*/ 	.short	0x003c


	//----- nvinfo : EIATTR_SW_WAR
	.align		4
.L_84:
        /*00e0*/ 	.byte	0x04, 0x36
        /*00e2*/ 	.short	(.L_86 - .L_85)
.L_85:
        /*00e4*/ 	.word	0x00000008
.L_86:


//--------------------- .nv.callgraph             --------------------------
	.section	.nv.callgraph,"",@"SHT_CUDA_CALLGRAPH"
	.align	4
	.sectionentsize	8
	.align		4
        /*0000*/ 	.word	0x00000000
	.align		4
        /*0004*/ 	.word	0xffffffff
	.align		4
        /*0008*/ 	.word	0x00000000
	.align		4
        /*000c*/ 	.word	0xfffffffe
	.align		4
        /*0010*/ 	.word	0x00000000
	.align		4
        /*0014*/ 	.word	0xfffffffd
	.align		4
        /*0018*/ 	.word	0x00000000
	.align		4
        /*001c*/ 	.word	0xfffffffc


//--------------------- .nv.constant4             --------------------------
	.section	.nv.constant4,"a",@progbits
	.align	8
	.align		8
.nv.constant4:
        /*0000*/ 	.dword	precalc_xorwow_matrix
	.align		8
        /*0008*/ 	.dword	precalc_xorwow_offset_matrix
	.align		8
        /*0010*/ 	.dword	mrg32k3aM1
	.align		8
        /*0018*/ 	.dword	mrg32k3aM2
	.align		8
        /*0020*/ 	.dword	mrg32k3aM1SubSeq
	.align		8
        /*0028*/ 	.dword	mrg32k3aM2SubSeq
	.align		8
        /*0030*/ 	.dword	mrg32k3aM1Seq
	.align		8
        /*0038*/ 	.dword	mrg32k3aM2Seq
	.align		8
        /*0040*/ 	.dword	_ZN55_INTERNAL_5ceadfe8_24_stop_criteria_kernels_cu_96943d354cuda3std3__457_GLOBAL__N__5ceadfe8_24_stop_criteria_kernels_cu_96943d356ignoreE
	.align		8
        /*0048*/ 	.dword	_ZN55_INTERNAL_5ceadfe8_24_stop_criteria_kernels_cu_96943d354cuda3std3__45__cpo5beginE
	.align		8
        /*0050*/ 	.dword	_ZN55_INTERNAL_5ceadfe8_24_stop_criteria_kernels_cu_96943d354cuda3std3__45__cpo3endE
	.align		8
        /*0058*/ 	.dword	_ZN55_INTERNAL_5ceadfe8_24_stop_criteria_kernels_cu_96943d354cuda3std3__45__cpo6cbeginE
	.align		8
        /*0060*/ 	.dword	_ZN55_INTERNAL_5ceadfe8_24_stop_criteria_kernels_cu_96943d354cuda3std3__45__cpo4cendE
	.align		8
        /*0068*/ 	.dword	_ZN55_INTERNAL_5ceadfe8_24_stop_criteria_kernels_cu_96943d354cuda3std3__419piecewise_constructE
	.align		8
        /*0070*/ 	.dword	_ZN55_INTERNAL_5ceadfe8_24_stop_criteria_kernels_cu_96943d354cuda3std3__48in_placeE
	.align		8
        /*0078*/ 	.dword	_ZN55_INTERNAL_5ceadfe8_24_stop_criteria_kernels_cu_96943d354cuda3std6ranges3__45__cpo4swapE
	.align		8
        /*0080*/ 	.dword	_ZN55_INTERNAL_5ceadfe8_24_stop_criteria_kernels_cu_96943d354cuda3std6ranges3__45__cpo9iter_moveE
	.align		8
        /*0088*/ 	.dword	_ZN55_INTERNAL_5ceadfe8_24_stop_criteria_kernels_cu_96943d354cuda3std6ranges3__45__cpo7advanceE


//--------------------- .nv.constant3             --------------------------
	.section	.nv.constant3,"a",@progbits
	.align	8
.nv.constant3:
	.type		__cr_lgamma_table,@object
	.size		__cr_lgamma_table,(.L_8 - __cr_lgamma_table)
__cr_lgamma_table:
        /*0000*/ 	.byte	0x00, 0x00, 0x00, 0x00, 0x00, 0x00, 0x00, 0x00, 0x00, 0x00, 0x00, 0x00, 0x00, 0x00, 0x00, 0x00
        /*0010*/ 	.byte	0xef, 0x39, 0xfa, 0xfe, 0x42, 0x2e, 0xe6, 0x3f, 0x02, 0x20, 0x2a, 0xfa, 0x0b, 0xab, 0xfc, 0x3f
        /*0020*/ 	.byte	0xf9, 0x2c, 0x92, 0x7c, 0xa7, 0x6c, 0x09, 0x40, 0xc9, 0x79, 0x44, 0x3c, 0x64, 0x26, 0x13, 0x40
        /*0030*/ 	.byte	0xca, 0x01, 0xcf, 0x3a, 0x27, 0x51, 0x1a, 0x40, 0x30, 0xcc, 0x2d, 0xf3, 0xe1, 0x0c, 0x21, 0x40
        /*0040*/ 	.byte	0x0d, 0xb7, 0xfc, 0x82, 0x8e, 0x35, 0x25, 0x40
.L_8:


//--------------------- .text._ZN17fastertransformer16length_criterionEPbS0_PiPKjiii --------------------------
	.section	.text._ZN17fastertransformer16length_criterionEPbS0_PiPKjiii,"ax",@progbits
	.align	128
        .global         _ZN17fastertransformer16length_criterionEPbS0_PiPKjiii
        .type           _ZN17fastertransformer16length_criterionEPbS0_PiPKjiii,@function
        .size           _ZN17fastertransformer16length_criterionEPbS0_PiPKjiii,(.L_x_14 - _ZN17fastertransformer16length_criterionEPbS0_PiPKjiii)
        .other          _ZN17fastertransformer16length_criterionEPbS0_PiPKjiii,@"STO_CUDA_ENTRY STV_DEFAULT"
_ZN17fastertransformer16length_criterionEPbS0_PiPKjiii:
.text._ZN17fastertransformer16length_criterionEPbS0_PiPKjiii:
[----:B------:R-:W-:Y:S01]  /*0000*/  LDC R1, c[0x0][0x37c] ;  /* 0x0000df00ff017b82 */ /* 0x000fe20000000800 */
[----:B------:R-:W0:Y:S07]  /*0010*/  S2R R0, SR_TID.X ;  /* 0x0000000000007919 */ /* 0x000e2e0000002100 */
[----:B------:R-:W1:Y:S01]  /*0020*/  LDC.64 R4, c[0x0][0x3a0] ;  /* 0x0000e800ff047b82 */ /* 0x000e620000000a00 */
[----:B------:R-:W2:Y:S01]  /*0030*/  LDCU.64 UR4, c[0x0][0x358] ;  /* 0x00006b00ff0477ac */ /* 0x000ea20008000a00 */
[----:B------:R-:W-:Y:S01]  /*0040*/  BSSY.RECONVERGENT B0, `(.L_x_0) ;  /* 0x0000034000007945 */ /* 0x000fe20003800200 */
[----:B------:R-:W-:Y:S01]  /*0050*/  IMAD.MOV.U32 R10, RZ, RZ, RZ ;  /* 0x000000ffff0a7224 */ /* 0x000fe200078e00ff */
[----:B------:R-:W3:Y:S01]  /*0060*/  LDCU UR8, c[0x0][0x3a8] ;  /* 0x00007500ff0877ac */ /* 0x000ee20008000800 */
[----:B------:R-:W4:Y:S01]  /*0070*/  LDCU.64 UR6, c[0x0][0x380] ;  /* 0x00007000ff0677ac */ /* 0x000f220008000a00 */
[----:B-1----:R-:W-:-:S05]  /*0080*/  IMAD R7, R5, R4, RZ ;  /* 0x0000000405077224 */ /* 0x002fca00078e02ff */
[----:B0-----:R-:W-:-:S13]  /*0090*/  ISETP.GE.AND P0, PT, R0, R7, PT ;  /* 0x000000070000720c */ /* 0x001fda0003f06270 */
[----:B--234-:R-:W-:Y:S05]  /*00a0*/  @P0 BRA `(.L_x_1) ;  /* 0x0000000000b40947 */ /* 0x01cfea0003800000 */
[-C--:B------:R-:W-:Y:S01]  /*00b0*/  IABS R6, R5.reuse ;  /* 0x0000000500067213 */ /* 0x080fe20000000000 */
[----:B------:R-:W0:Y:S01]  /*00c0*/  LDC R8, c[0x0][0x360] ;  /* 0x0000d800ff087b82 */ /* 0x000e220000000800 */
[----:B------:R-:W-:Y:S01]  /*00d0*/  ISETP.NE.AND P0, PT, R5, RZ, PT ;  /* 0x000000ff0500720c */ /* 0x000fe20003f05270 */
[----:B------:R-:W-:Y:S01]  /*00e0*/  IMAD.MOV.U32 R14, RZ, RZ, R0 ;  /* 0x000000ffff0e7224 */ /* 0x000fe200078e0000 */
[----:B------:R-:W1:Y:S01]  /*00f0*/  I2F.RP R4, R6 ;  /* 0x0000000600047306 */ /* 0x000e620000209400 */
[----:B------:R-:W-:-:S04]  /*0100*/  LOP3.LUT R12, RZ, R5, RZ, 0x33, !PT ;  /* 0x00000005ff0c7212 */ /* 0x000fc800078e33ff */
[----:B------:R-:W2:Y:S08]  /*0110*/  LDC R9, c[0x0][0x3a4] ;  /* 0x0000e900ff097b82 */ /* 0x000eb00000000800 */
[----:B------:R-:W3:Y:S01]  /*0120*/  LDC.64 R2, c[0x0][0x398] ;  /* 0x0000e600ff027b82 */ /* 0x000ee20000000a00 */
[----:B-1----:R-:W1:Y:S02]  /*0130*/  MUFU.RCP R4, R4 ;  /* 0x0000000400047308 */ /* 0x002e640000001000 */
[----:B-1----:R-:W-:-:S06]  /*0140*/  VIADD R10, R4, 0xffffffe ;  /* 0x0ffffffe040a7836 */ /* 0x002fcc0000000000 */
[----:B------:R1:W4:Y:S02]  /*0150*/  F2I.FTZ.U32.TRUNC.NTZ R11, R10 ;  /* 0x0000000a000b7305 */ /* 0x000324000021f000 */
[----:B-1----:R-:W-:Y:S02]  /*0160*/  IMAD.MOV.U32 R10, RZ, RZ, RZ ;  /* 0x000000ffff0a7224 */ /* 0x002fe400078e00ff */
[----:B----4-:R-:W-:-:S04]  /*0170*/  IMAD.MOV R13, RZ, RZ, -R11 ;  /* 0x000000ffff0d7224 */ /* 0x010fc800078e0a0b */
[----:B------:R-:W-:-:S04]  /*0180*/  IMAD R13, R13, R6, RZ ;  /* 0x000000060d0d7224 */ /* 0x000fc800078e02ff */
[----:B0-23--:R-:W-:-:S07]  /*0190*/  IMAD.HI.U32 R11, R11, R13, R10 ;  /* 0x0000000d0b0b7227 */ /* 0x00dfce00078e000a */
.L_x_2:
[----:B------:R-:W-:Y:S02]  /*01a0*/  IABS R16, R14 ;  /* 0x0000000e00107213 */ /* 0x000fe40000000000 */
[----:B------:R-:W-:-:S03]  /*01b0*/  IABS R18, R9 ;  /* 0x0000000900127213 */ /* 0x000fc60000000000 */
[----:B0-----:R-:W-:-:S05]  /*01c0*/  IMAD.HI.U32 R4, R11, R16, RZ ;  /* 0x000000100b047227 */ /* 0x001fca00078e00ff */
[----:B------:R-:W-:-:S05]  /*01d0*/  IADD3 R5, PT, PT, -R4, RZ, RZ ;  /* 0x000000ff04057210 */ /* 0x000fca0007ffe1ff */
[----:B------:R-:W-:-:S05]  /*01e0*/  IMAD R5, R18, R5, R16 ;  /* 0x0000000512057224 */ /* 0x000fca00078e0210 */
[----:B------:R-:W-:-:S13]  /*01f0*/  ISETP.GT.U32.AND P2, PT, R6, R5, PT ;  /* 0x000000050600720c */ /* 0x000fda0003f44070 */
[----:B------:R-:W-:Y:S02]  /*0200*/  @!P2 IMAD.IADD R5, R5, 0x1, -R18 ;  /* 0x000000010505a824 */ /* 0x000fe400078e0a12 */
[----:B------:R-:W-:-:S03]  /*0210*/  @!P2 VIADD R4, R4, 0x1 ;  /* 0x000000010404a836 */ /* 0x000fc60000000000 */
[----:B------:R-:W-:Y:S02]  /*0220*/  ISETP.GE.U32.AND P1, PT, R5, R6, PT ;  /* 0x000000060500720c */ /* 0x000fe40003f26070 */
[----:B------:R-:W-:-:S04]  /*0230*/  LOP3.LUT R5, R14, R9, RZ, 0x3c, !PT ;  /* 0x000000090e057212 */ /* 0x000fc800078e3cff */
[----:B------:R-:W-:-:S07]  /*0240*/  ISETP.GE.AND P3, PT, R5, RZ, PT ;  /* 0x000000ff0500720c */ /* 0x000fce0003f66270 */
[----:B------:R-:W-:-:S06]  /*0250*/  @P1 VIADD R4, R4, 0x1 ;  /* 0x0000000104041836 */ /* 0x000fcc0000000000 */
[----:B------:R-:W-:-:S05]  /*0260*/  @!P3 IMAD.MOV R4, RZ, RZ, -R4 ;  /* 0x000000ffff04b224 */ /* 0x000fca00078e0a04 */
[----:B------:R-:W-:Y:S02]  /*0270*/  SEL R17, R12, R4, !P0 ;  /* 0x000000040c117207 */ /* 0x000fe40004000000 */
[----:B------:R-:W-:-:S03]  /*0280*/  IADD3 R4, P1, PT, R14, UR6, RZ ;  /* 0x000000060e047c10 */ /* 0x000fc6000ff3e0ff */
[----:B------:R-:W-:Y:S01]  /*0290*/  IMAD.WIDE R16, R17, 0x4, R2 ;  /* 0x0000000411107825 */ /* 0x000fe200078e0202 */
[----:B------:R-:W-:-:S05]  /*02a0*/  LEA.HI.X.SX32 R5, R14, UR7, 0x1, P1 ;  /* 0x000000070e057c11 */ /* 0x000fca00088f0eff */
[----:B------:R-:W2:Y:S04]  /*02b0*/  LDG.E R16, desc[UR4][R16.64] ;  /* 0x0000000410107981 */ /* 0x000ea8000c1e1900 */
[----:B------:R-:W3:Y:S01]  /*02c0*/  LDG.E.S8 R13, desc[UR4][R4.64] ;  /* 0x00000004040d7981 */ /* 0x000ee2000c1e1300 */
[----:B------:R-:W-:Y:S01]  /*02d0*/  IADD3 R14, PT, PT, R8, R14, RZ ;  /* 0x0000000e080e7210 */ /* 0x000fe20007ffe0ff */
[----:B------:R-:W-:-:S03]  /*02e0*/  VIADD R15, R10, 0x1 ;  /* 0x000000010a0f7836 */ /* 0x000fc60000000000 */
[----:B------:R-:W-:Y:S02]  /*02f0*/  ISETP.GE.AND P2, PT, R14, R7, PT ;  /* 0x000000070e00720c */ /* 0x000fe40003f46270 */
[----:B--2---:R-:W-:-:S04]  /*0300*/  ISETP.GT.U32.AND P1, PT, R16, UR8, PT ;  /* 0x0000000810007c0c */ /* 0x004fc8000bf24070 */
[----:B------:R-:W-:-:S04]  /*0310*/  SEL R18, RZ, 0x1, P1 ;  /* 0x00000001ff127807 */ /* 0x000fc80000800000 */
[----:B---3--:R-:W-:-:S04]  /*0320*/  LOP3.LUT P1, RZ, R18, R13, RZ, 0xfc, !PT ;  /* 0x0000000d12ff7212 */ /* 0x008fc8000782fcff */
[----:B------:R-:W-:-:S05]  /*0330*/  SEL R13, RZ, 0x1, !P1 ;  /* 0x00000001ff0d7807 */ /* 0x000fca0004800000 */
[----:B------:R0:W-:Y:S04]  /*0340*/  STG.E.U8 desc[UR4][R4.64], R13 ;  /* 0x0000000d04007986 */ /* 0x0001e8000c101104 */
[----:B------:R-:W-:-:S04]  /*0350*/  @!P1 IMAD.MOV R15, RZ, RZ, R10 ;  /* 0x000000ffff0f9224 */ /* 0x000fc800078e020a */
[----:B------:R-:W-:Y:S01]  /*0360*/  IMAD.MOV.U32 R10, RZ, RZ, R15 ;  /* 0x000000ffff0a7224 */ /* 0x000fe200078e000f */
[----:B------:R-:W-:Y:S06]  /*0370*/  @!P2 BRA `(.L_x_2) ;  /* 0xfffffffc0088a947 */ /* 0x000fec000383ffff */
.L_x_1:
[----:B------:R-:W-:Y:S05]  /*0380*/  BSYNC.RECONVERGENT B0 ;  /* 0x0000000000007941 */ /* 0x000fea0003800200 */
.L_x_0:
[----:B------:R-:W1:Y:S02]  /*0390*/  LDCU UR6, c[0x0][0x360] ;  /* 0x00006c00ff0677ac */ /* 0x000e640008000800 */
[----:B-1----:R-:W-:-:S09]  /*03a0*/  UISETP.GT.U32.AND UP0, UPT, UR6, 0x20, UPT ;  /* 0x000000200600788c */ /* 0x002fd2000bf04070 */
[----:B------:R-:W-:Y:S05]  /*03b0*/  BRA.U UP0, `(.L_x_3) ;  /* 0x00000001002c7547 */ /* 0x000fea000b800000 */
[----:B------:R-:W1:Y:S02]  /*03c0*/  SHFL.BFLY PT, R3, R10, 0x10, 0x1f ;  /* 0x0e001f000a037f89 */ /* 0x000e6400000e0000 */
[----:B-1----:R-:W-:-:S05]  /*03d0*/  IMAD.IADD R3, R3, 0x1, R10 ;  /* 0x0000000103037824 */ /* 0x002fca00078e020a */
[----:B------:R-:W1:Y:S02]  /*03e0*/  SHFL.BFLY PT, R2, R3, 0x8, 0x1f ;  /* 0x0d001f0003027f89 */ /* 0x000e6400000e0000 */
[----:B-1----:R-:W-:-:S05]  /*03f0*/  IADD3 R2, PT, PT, R3, R2, RZ ;  /* 0x0000000203027210 */ /* 0x002fca0007ffe0ff */
[----:B0-----:R-:W0:Y:S02]  /*0400*/  SHFL.BFLY PT, R5, R2, 0x4, 0x1f ;  /* 0x0c801f0002057f89 */ /* 0x001e2400000e0000 */
[----:B0-----:R-:W-:-:S05]  /*0410*/  IMAD.IADD R5, R2, 0x1, R5 ;  /* 0x0000000102057824 */ /* 0x001fca00078e0205 */
[----:B------:R-:W0:Y:S02]  /*0420*/  SHFL.BFLY PT, R4, R5, 0x2, 0x1f ;  /* 0x0c401f0005047f89 */ /* 0x000e2400000e0000 */
[----:B0-----:R-:W-:-:S05]  /*0430*/  IMAD.IADD R4, R5, 0x1, R4 ;  /* 0x0000000105047824 */ /* 0x001fca00078e0204 */
[----:B------:R-:W0:Y:S02]  /*0440*/  SHFL.BFLY PT, R7, R4, 0x1, 0x1f ;  /* 0x0c201f0004077f89 */ /* 0x000e2400000e0000 */
[----:B0-----:R-:W-:Y:S01]  /*0450*/  IMAD.IADD R7, R4, 0x1, R7 ;  /* 0x0000000104077824 */ /* 0x001fe200078e0207 */
[----:B------:R-:W-:Y:S06]  /*0460*/  BRA `(.L_x_4) ;  /* 0x0000000000947947 */ /* 0x000fec0003800000 */
.L_x_3:
[----:B------:R-:W1:Y:S01]  /*0470*/  SHFL.BFLY PT, R3, R10, 0x10, 0x1f ;  /* 0x0e001f000a037f89 */ /* 0x000e6200000e0000 */
[----:B------:R-:W-:Y:S01]  /*0480*/  I2FP.F32.U32 R7, R0 ;  /* 0x0000000000077245 */ /* 0x000fe20000201000 */
[----:B-1----:R-:W-:-:S05]  /*0490*/  IMAD.IADD R3, R3, 0x1, R10 ;  /* 0x0000000103037824 */ /* 0x002fca00078e020a */
[----:B------:R-:W0:Y:S02]  /*04a0*/  SHFL.BFLY PT, R2, R3, 0x8, 0x1f ;  /* 0x0d001f0003027f89 */ /* 0x000e2400000e0000 */
[----:B0-----:R-:W-:Y:S02]  /*04b0*/  IADD3 R4, PT, PT, R3, R2, RZ ;  /* 0x0000000203047210 */ /* 0x001fe40007ffe0ff */
[----:B------:R-:W-:-:S03]  /*04c0*/  I2FP.F32.U32 R2, UR6 ;  /* 0x0000000600027c45 */ /* 0x000fc60008201000 */
[----:B------:R-:W0:Y:S02]  /*04d0*/  SHFL.BFLY PT, R5, R4, 0x4, 0x1f ;  /* 0x0c801f0004057f89 */ /* 0x000e2400000e0000 */
[----:B------:R-:W-:Y:S01]  /*04e0*/  FMUL.FTZ R8, R2, 0.03125 ;  /* 0x3d00000002087820 */ /* 0x000fe20000410000 */
[----:B------:R-:W-:-:S04]  /*04f0*/  LOP3.LUT P0, R2, R0, 0x1f, RZ, 0xc0, !PT ;  /* 0x0000001f00027812 */ /* 0x000fc8000780c0ff */
[----:B------:R-:W-:-:S09]  /*0500*/  FSETP.GT.FTZ.AND P1, PT, R8, R7, PT ;  /* 0x000000070800720b */ /* 0x000fd20003f34000 */
[----:B------:R-:W1:Y:S04]  /*0510*/  @!P0 S2R R7, SR_CgaCtaId ;  /* 0x0000000000078919 */ /* 0x000e680000008800 */
[----:B------:R-:W2:Y:S01]  /*0520*/  @P1 S2R R9, SR_CgaCtaId ;  /* 0x0000000000091919 */ /* 0x000ea20000008800 */
[----:B------:R-:W-:Y:S01]  /*0530*/  @P1 MOV R8, 0x400 ;  /* 0x0000040000081802 */ /* 0x000fe20000000f00 */
[----:B0-----:R-:W-:Y:S01]  /*0540*/  IMAD.IADD R5, R4, 0x1, R5 ;  /* 0x0000000104057824 */ /* 0x001fe200078e0205 */
[----:B------:R-:W-:-:S04]  /*0550*/  @!P0 MOV R4, 0x400 ;  /* 0x0000040000048802 */ /* 0x000fc80000000f00 */
[----:B------:R-:W0:Y:S01]  /*0560*/  SHFL.BFLY PT, R6, R5, 0x2, 0x1f ;  /* 0x0c401f0005067f89 */ /* 0x000e2200000e0000 */
[----:B-1----:R-:W-:Y:S02]  /*0570*/  @!P0 LEA R7, R7, R4, 0x18 ;  /* 0x0000000407078211 */ /* 0x002fe400078ec0ff */
[----:B--2---:R-:W-:Y:S01]  /*0580*/  @P1 LEA R9, R9, R8, 0x18 ;  /* 0x0000000809091211 */ /* 0x004fe200078ec0ff */
[----:B0-----:R-:W-:Y:S01]  /*0590*/  IMAD.IADD R6, R5, 0x1, R6 ;  /* 0x0000000105067824 */ /* 0x001fe200078e0206 */
[----:B------:R-:W-:-:S04]  /*05a0*/  @!P0 LEA.HI R7, R0, R7, RZ, 0x1d ;  /* 0x0000000700078211 */ /* 0x000fc800078fe8ff */
[----:B------:R-:W0:Y:S02]  /*05b0*/  SHFL.BFLY PT, R3, R6, 0x1, 0x1f ;  /* 0x0c201f0006037f89 */ /* 0x000e2400000e0000 */
[----:B0-----:R-:W-:Y:S01]  /*05c0*/  IMAD.IADD R8, R6, 0x1, R3 ;  /* 0x0000000106087824 */ /* 0x001fe200078e0203 */
[----:B------:R-:W-:Y:S01]  /*05d0*/  @P1 LEA R3, R2, R9, 0x2 ;  /* 0x0000000902031211 */ /* 0x000fe200078e10ff */
[----:B------:R-:W-:-:S03]  /*05e0*/  IMAD.MOV.U32 R2, RZ, RZ, RZ ;  /* 0x000000ffff027224 */ /* 0x000fc600078e00ff */
[----:B------:R-:W-:Y:S01]  /*05f0*/  @!P0 STS [R7], R8 ;  /* 0x0000000807008388 */ /* 0x000fe20000000800 */
[----:B------:R-:W-:Y:S06]  /*0600*/  BAR.SYNC.DEFER_BLOCKING 0x0 ;  /* 0x0000000000007b1d */ /* 0x000fec0000010000 */
[----:B------:R-:W0:Y:S04]  /*0610*/  @P1 LDS R2, [R3] ;  /* 0x0000000003021984 */ /* 0x000e280000000800 */
[----:B0-----:R-:W0:Y:S02]  /*0620*/  SHFL.BFLY PT, R5, R2, 0x10, 0x1f ;  /* 0x0e001f0002057f89 */ /* 0x001e2400000e0000 */
[----:B0-----:R-:W-:-:S05]  /*0630*/  IMAD.IADD R5, R5, 0x1, R2 ;  /* 0x0000000105057824 */ /* 0x001fca00078e0202 */
[----:B------:R-:W0:Y:S02]  /*0640*/  SHFL.BFLY PT, R4, R5, 0x8, 0x1f ;  /* 0x0d001f0005047f89 */ /* 0x000e2400000e0000 */
[----:B0-----:R-:W-:-:S05]  /*0650*/  IMAD.IADD R4, R5, 0x1, R4 ;  /* 0x0000000105047824 */ /* 0x001fca00078e0204 */
[----:B------:R-:W0:Y:S02]  /*0660*/  SHFL.BFLY PT, R9, R4, 0x4, 0x1f ;  /* 0x0c801f0004097f89 */ /* 0x000e2400000e0000 */
[----:B0-----:R-:W-:-:S05]  /*0670*/  IADD3 R9, PT, PT, R4, R9, RZ ;  /* 0x0000000904097210 */ /* 0x001fca0007ffe0ff */
[----:B------:R-:W0:Y:S02]  /*0680*/  SHFL.BFLY PT, R6, R9, 0x2, 0x1f ;  /* 0x0c401f0009067f89 */ /* 0x000e2400000e0000 */
[----:B0-----:R-:W-:-:S05]  /*0690*/  IMAD.IADD R6, R9, 0x1, R6 ;  /* 0x0000000109067824 */ /* 0x001fca00078e0206 */
[----:B------:R-:W0:Y:S02]  /*06a0*/  SHFL.BFLY PT, R7, R6, 0x1, 0x1f ;  /* 0x0c201f0006077f89 */ /* 0x000e2400000e0000 */
[----:B0-----:R-:W-:-:S07]  /*06b0*/  IMAD.IADD R7, R6, 0x1, R7 ;  /* 0x0000000106077824 */ /* 0x001fce00078e0207 */
.L_x_4:
[----:B------:R-:W-:Y:S01]  /*06c0*/  BAR.SYNC.DEFER_BLOCKING 0x0 ;  /* 0x0000000000007b1d */ /* 0x000fe20000010000 */
[----:B------:R-:W-:-:S13]  /*06d0*/  ISETP.NE.AND P0, PT, R0, RZ, PT ;  /* 0x000000ff0000720c */ /* 0x000fda0003f05270 */
[----:B------:R-:W-:Y:S05]  /*06e0*/  @P0 EXIT ;  /* 0x000000000000094d */ /* 0x000fea0003800000 */
[----:B------:R-:W0:Y:S02]  /*06f0*/  LDC.64 R2, c[0x0][0x390] ;  /* 0x0000e400ff027b82 */ /* 0x000e240000000a00 */
[----:B0-----:R-:W-:Y:S01]  /*0700*/  STG.E desc[UR4][R2.64], R7 ;  /* 0x0000000702007986 */ /* 0x001fe2000c101904 */
[----:B------:R-:W-:Y:S05]  /*0710*/  EXIT ;  /* 0x000000000000794d */ /* 0x000fea0003800000 */
.L_x_5:
[----:B------:R-:W-:-:S00]  /*0720*/  BRA `(.L_x_5) ;  /* 0xfffffffc00fc7947 */ /* 0x000fc0000383ffff */
[----:B------:R-:W-:-:S00]  /*0730*/  NOP ;  /* 0x0000000000007918 */ /* 0x000fc00000000000 */
        /* <DEDUP_REMOVED lines=12> */
.L_x_14:


//--------------------- .text._ZN17fastertransformer20stop_words_criterionEPKiS1_S1_Pbmmiii --------------------------
	.section	.text._ZN17fastertransformer20stop_words_criterionEPKiS1_S1_Pbmmiii,"ax",@progbits
	.align	128
        .global         _ZN17fastertransformer20stop_words_criterionEPKiS1_S1_Pbmmiii
        .type           _ZN17fastertransformer20stop_words_criterionEPKiS1_S1_Pbmmiii,@function
        .size           _ZN17fastertransformer20stop_words_criterionEPKiS1_S1_Pbmmiii,(.L_x_15 - _ZN17fastertransformer20stop_words_criterionEPKiS1_S1_Pbmmiii)
        .other          _ZN17fastertransformer20stop_words_criterionEPKiS1_S1_Pbmmiii,@"STO_CUDA_ENTRY STV_DEFAULT"
_ZN17fastertransformer20stop_words_criterionEPKiS1_S1_Pbmmiii:
.text._ZN17fastertransformer20stop_words_criterionEPKiS1_S1_Pbmmiii:
[----:B------:R-:W-:Y:S08]  /*0000*/  LDC R1, c[0x0][0x37c] ;  /* 0x0000df00ff017b82 */ /* 0x000ff00000000800 */
[----:B------:R-:W0:Y:S01]  /*0010*/  LDC R5, c[0x0][0x3b4] ;  /* 0x0000ed00ff057b82 */ /* 0x000e220000000800 */
[----:B------:R-:W1:Y:S07]  /*0020*/  S2R R8, SR_TID.X ;  /* 0x0000000000087919 */ /* 0x000e6e0000002100 */
[----:B------:R-:W-:Y:S08]  /*0030*/  S2UR UR5, SR_CTAID.Y ;  /* 0x00000000000579c3 */ /* 0x000ff00000002600 */
[----:B------:R-:W1:Y:S01]  /*0040*/  S2UR UR4, SR_CTAID.X ;  /* 0x00000000000479c3 */ /* 0x000e620000002500 */
[----:B0-----:R-:W0:Y:S07]  /*0050*/  I2F.U32.RP R4, R5 ;  /* 0x0000000500047306 */ /* 0x001e2e0000209000 */
[----:B------:R-:W1:Y:S01]  /*0060*/  LDC R11, c[0x0][0x360] ;  /* 0x0000d800ff0b7b82 */ /* 0x000e620000000800 */
[----:B------:R-:W-:-:S07]  /*0070*/  ISETP.NE.U32.AND P2, PT, R5, RZ, PT ;  /* 0x000000ff0500720c */ /* 0x000fce0003f45070 */
[----:B------:R-:W2:Y:S01]  /*0080*/  LDC.64 R12, c[0x0][0x390] ;  /* 0x0000e400ff0c7b82 */ /* 0x000ea20000000a00 */
[----:B0-----:R-:W0:Y:S01]  /*0090*/  MUFU.RCP R4, R4 ;  /* 0x0000000400047308 */ /* 0x001e220000001000 */
[----:B-1----:R-:W-:Y:S02]  /*00a0*/  IMAD R11, R11, UR4, R8 ;  /* 0x000000040b0b7c24 */ /* 0x002fe4000f8e0208 */
[----:B0-----:R-:W-:-:S05]  /*00b0*/  VIADD R2, R4, 0xffffffe ;  /* 0x0ffffffe04027836 */ /* 0x001fca0000000000 */
[----:B------:R0:W1:Y:S02]  /*00c0*/  F2I.FTZ.U32.TRUNC.NTZ R3, R2 ;  /* 0x0000000200037305 */ /* 0x000064000021f000 */
[----:B0-----:R-:W-:Y:S02]  /*00d0*/  IMAD.MOV.U32 R2, RZ, RZ, RZ ;  /* 0x000000ffff027224 */ /* 0x001fe400078e00ff */
[----:B-1----:R-:W-:-:S04]  /*00e0*/  IMAD.MOV R0, RZ, RZ, -R3 ;  /* 0x000000ffff007224 */ /* 0x002fc800078e0a03 */
[----:B------:R-:W-:-:S04]  /*00f0*/  IMAD R7, R0, R5, RZ ;  /* 0x0000000500077224 */ /* 0x000fc800078e02ff */
[----:B------:R-:W-:-:S06]  /*0100*/  IMAD.HI.U32 R0, R3, R7, R2 ;  /* 0x0000000703007227 */ /* 0x000fcc00078e0002 */
[----:B------:R-:W-:-:S04]  /*0110*/  IMAD.HI.U32 R0, R0, UR5, RZ ;  /* 0x0000000500007c27 */ /* 0x000fc8000f8e00ff */
[----:B------:R-:W-:-:S04]  /*0120*/  IMAD.MOV R6, RZ, RZ, -R0 ;  /* 0x000000ffff067224 */ /* 0x000fc800078e0a00 */
[----:B------:R-:W-:Y:S02]  /*0130*/  IMAD R4, R5, R6, UR5 ;  /* 0x0000000505047e24 */ /* 0x000fe4000f8e0206 */
[----:B------:R-:W0:Y:S03]  /*0140*/  LDC.64 R6, c[0x0][0x3a8] ;  /* 0x0000ea00ff067b82 */ /* 0x000e260000000a00 */
[----:B------:R-:W-:-:S13]  /*0150*/  ISETP.GE.U32.AND P0, PT, R4, R5, PT ;  /* 0x000000050400720c */ /* 0x000fda0003f06070 */
[----:B------:R-:W-:Y:S02]  /*0160*/  @P0 IMAD.IADD R4, R4, 0x1, -R5 ;  /* 0x0000000104040824 */ /* 0x000fe400078e0a05 */
[----:B------:R-:W-:-:S03]  /*0170*/  @P0 VIADD R0, R0, 0x1 ;  /* 0x0000000100000836 */ /* 0x000fc60000000000 */
[----:B------:R-:W-:Y:S02]  /*0180*/  ISETP.GE.U32.AND P1, PT, R4, R5, PT ;  /* 0x000000050400720c */ /* 0x000fe40003f26070 */
[----:B------:R-:W-:Y:S02]  /*0190*/  SHF.R.S32.HI R4, RZ, 0x1f, R11 ;  /* 0x0000001fff047819 */ /* 0x000fe4000001140b */
[----:B0-----:R-:W-:-:S04]  /*01a0*/  ISETP.GE.U32.AND P0, PT, R11, R6, PT ;  /* 0x000000060b00720c */ /* 0x001fc80003f06070 */
[----:B------:R-:W-:-:S05]  /*01b0*/  ISETP.GE.U32.AND.EX P0, PT, R4, R7, PT, P0 ;  /* 0x000000070400720c */ /* 0x000fca0003f06100 */
[----:B------:R-:W-:Y:S01]  /*01c0*/  @P1 VIADD R0, R0, 0x1 ;  /* 0x0000000100001836 */ /* 0x000fe20000000000 */
[----:B------:R-:W-:-:S05]  /*01d0*/  @!P2 LOP3.LUT R0, RZ, R5, RZ, 0x33, !PT ;  /* 0x00000005ff00a212 */ /* 0x000fca00078e33ff */
[----:B------:R-:W-:-:S04]  /*01e0*/  IMAD.SHL.U32 R3, R0, 0x2, RZ ;  /* 0x0000000200037824 */ /* 0x000fc800078e00ff */
[----:B------:R-:W-:-:S04]  /*01f0*/  IMAD.WIDE.U32 R8, R3, R6, RZ ;  /* 0x0000000603087225 */ /* 0x000fc800078e00ff */
[----:B------:R-:W-:Y:S01]  /*0200*/  IMAD R2, R3, R7, R9 ;  /* 0x0000000703027224 */ /* 0x000fe200078e0209 */
[----:B--2---:R-:W-:Y:S01]  /*0210*/  LEA R3, P1, R8, R12, 0x2 ;  /* 0x0000000c08037211 */ /* 0x004fe200078210ff */
[----:B------:R-:W-:-:S12]  /*0220*/  @P0 EXIT ;  /* 0x000000000000094d */ /* 0x000fd80003800000 */
[----:B------:R-:W0:Y:S01]  /*0230*/  LDCU.64 UR6, c[0x0][0x358] ;  /* 0x00006b00ff0677ac */ /* 0x000e220008000a00 */
[----:B------:R-:W-:Y:S02]  /*0240*/  LEA.HI.X R2, R8, R13, R2, 0x2, P1 ;  /* 0x0000000d08027211 */ /* 0x000fe400008f1402 */
[----:B------:R-:W-:-:S04]  /*0250*/  LEA R8, P0, R6, R3, 0x2 ;  /* 0x0000000306087211 */ /* 0x000fc800078010ff */
[----:B------:R-:W-:Y:S02]  /*0260*/  LEA.HI.X R9, R6, R2, R7, 0x2, P0 ;  /* 0x0000000206097211 */ /* 0x000fe400000f1407 */
[----:B------:R-:W-:-:S04]  /*0270*/  LEA R6, P0, R11, R8, 0x2 ;  /* 0x000000080b067211 */ /* 0x000fc800078010ff */
[----:B------:R-:W-:-:S05]  /*0280*/  LEA.HI.X R7, R11, R9, R4, 0x2, P0 ;  /* 0x000000090b077211 */ /* 0x000fca00000f1404 */
[----:B0-----:R-:W2:Y:S02]  /*0290*/  LDG.E R13, desc[UR6][R6.64] ;  /* 0x00000006060d7981 */ /* 0x001ea4000c1e1900 */
[----:B--2---:R-:W-:-:S13]  /*02a0*/  ISETP.GE.AND P0, PT, R13, RZ, PT ;  /* 0x000000ff0d00720c */ /* 0x004fda0003f06270 */
[----:B------:R-:W-:Y:S05]  /*02b0*/  @!P0 EXIT ;  /* 0x000000000000894d */ /* 0x000fea0003800000 */
[----:B------:R-:W-:Y:S01]  /*02c0*/  ISETP.GE.AND P0, PT, R11, 0x1, PT ;  /* 0x000000010b00780c */ /* 0x000fe20003f06270 */
[----:B------:R-:W-:Y:S01]  /*02d0*/  IMAD R14, R0, R5, RZ ;  /* 0x00000005000e7224 */ /* 0x000fe200078e02ff */
[----:B------:R-:W-:Y:S01]  /*02e0*/  BSSY.RECONVERGENT B0, `(.L_x_6) ;  /* 0x0000007000007945 */ /* 0x000fe20003800200 */
[----:B------:R-:W-:-:S03]  /*02f0*/  IMAD.MOV.U32 R4, RZ, RZ, RZ ;  /* 0x000000ffff047224 */ /* 0x000fc600078e00ff */
[----:B------:R-:W-:-:S07]  /*0300*/  IADD3 R7, PT, PT, -R14, UR5, RZ ;  /* 0x000000050e077c10 */ /* 0x000fce000fffe1ff */
[----:B------:R-:W-:Y:S05]  /*0310*/  @!P0 BRA `(.L_x_7) ;  /* 0x00000000000c8947 */ /* 0x000fea0003800000 */
[----:B------:R-:W-:-:S04]  /*0320*/  VIADD R11, R11, 0xffffffff ;  /* 0xffffffff0b0b7836 */ /* 0x000fc80000000000 */
[----:B------:R-:W-:-:S05]  /*0330*/  IMAD.WIDE.U32 R8, R11, 0x4, R8 ;  /* 0x000000040b087825 */ /* 0x000fca00078e0008 */
[----:B------:R0:W5:Y:S02]  /*0340*/  LDG.E R4, desc[UR6][R8.64] ;  /* 0x0000000608047981 */ /* 0x000164000c1e1900 */
.L_x_7:
[----:B------:R-:W-:Y:S05]  /*0350*/  BSYNC.RECONVERGENT B0 ;  /* 0x0000000000007941 */ /* 0x000fea0003800200 */
.L_x_6:
[----:B------:R-:W1:Y:S01]  /*0360*/  LDCU UR4, c[0x0][0x3b8] ;  /* 0x00007700ff0477ac */ /* 0x000e620008000800 */
[----:B-----5:R-:W-:Y:S01]  /*0370*/  IMAD.IADD R11, R13, 0x1, -R4 ;  /* 0x000000010d0b7824 */ /* 0x020fe200078e0a04 */
[----:B-1----:R-:W-:-:S06]  /*0380*/  UIADD3 UR4, UPT, UPT, UR4, 0x1, URZ ;  /* 0x0000000104047890 */ /* 0x002fcc000fffe0ff */
[----:B------:R-:W-:-:S13]  /*0390*/  ISETP.LE.AND P0, PT, R11, UR4, PT ;  /* 0x000000040b007c0c */ /* 0x000fda000bf03270 */
[----:B------:R-:W-:Y:S05]  /*03a0*/  @!P0 EXIT ;  /* 0x000000000000894d */ /* 0x000fea0003800000 */
[----:B------:R-:W-:Y:S01]  /*03b0*/  ISETP.GE.AND P0, PT, R11, 0x1, PT ;  /* 0x000000010b00780c */ /* 0x000fe20003f06270 */
[----:B------:R-:W1:Y:S01]  /*03c0*/  LDCU UR14, c[0x0][0x3b4] ;  /* 0x00007680ff0e77ac */ /* 0x000e620008000800 */
[----:B------:R-:W-:Y:S01]  /*03d0*/  BSSY.RECONVERGENT B0, `(.L_x_8) ;  /* 0x000003f000007945 */ /* 0x000fe20003800200 */
[----:B------:R-:W2:Y:S01]  /*03e0*/  LDCU.64 UR10, c[0x0][0x380] ;  /* 0x00007000ff0a77ac */ /* 0x000ea20008000a00 */
[----:B------:R-:W3:Y:S01]  /*03f0*/  LDCU.64 UR16, c[0x0][0x380] ;  /* 0x00007000ff1077ac */ /* 0x000ee20008000a00 */
[----:B------:R-:W4:Y:S08]  /*0400*/  LDCU.64 UR12, c[0x0][0x388] ;  /* 0x00007100ff0c77ac */ /* 0x000f300008000a00 */
[----:B------:R-:W-:Y:S05]  /*0410*/  @!P0 BRA `(.L_x_9) ;  /* 0x0000000000e88947 */ /* 0x000fea0003800000 */
[----:B------:R-:W5:Y:S01]  /*0420*/  LDCU.64 UR8, c[0x0][0x3a0] ;  /* 0x00007400ff0877ac */ /* 0x000f620008000a00 */
[----:B------:R-:W-:Y:S02]  /*0430*/  ISETP.GE.AND P0, PT, R5, 0x2, PT ;  /* 0x000000020500780c */ /* 0x000fe40003f06270 */
[----:B------:R-:W-:Y:S01]  /*0440*/  IADD3 R6, PT, PT, -R11, UR4, RZ ;  /* 0x000000040b067c10 */ /* 0x000fe2000fffe1ff */
[----:B------:R-:W0:Y:S01]  /*0450*/  LDCU UR5, c[0x0][0x3b0] ;  /* 0x00007600ff0577ac */ /* 0x000e220008000800 */
[----:B-----5:R-:W-:-:S04]  /*0460*/  IADD3 R10, P1, PT, R14, UR8, RZ ;  /* 0x000000080e0a7c10 */ /* 0x020fc8000ff3e0ff */
[----:B------:R-:W-:Y:S01]  /*0470*/  LEA.HI.X.SX32 R14, R14, UR9, 0x1, P1 ;  /* 0x000000090e0e7c11 */ /* 0x000fe200088f0eff */
[----:B0-----:R-:W-:-:S04]  /*0480*/  IMAD R5, R5, UR5, RZ ;  /* 0x0000000505057c24 */ /* 0x001fc8000f8e02ff */
[----:B------:R-:W-:Y:S05]  /*0490*/  @!P0 BRA `(.L_x_10) ;  /* 0x0000000000748947 */ /* 0x000fea0003800000 */
[----:B------:R-:W-:Y:S01]  /*04a0*/  SHF.R.S32.HI R16, RZ, 0x1f, R4 ;  /* 0x0000001fff107819 */ /* 0x000fe20000011404 */
[----:B------:R-:W-:-:S07]  /*04b0*/  IMAD.MOV.U32 R9, RZ, RZ, R7 ;  /* 0x000000ffff097224 */ /* 0x000fce00078e0007 */
.L_x_11:
[C---:B------:R-:W-:Y:S01]  /*04c0*/  VIADD R15, R11.reuse, 0xffffffff ;  /* 0xffffffff0b0f7836 */ /* 0x040fe20000000000 */
[----:B------:R-:W-:-:S03]  /*04d0*/  IADD3 R13, P2, PT, R11, R4, RZ ;  /* 0x000000040b0d7210 */ /* 0x000fc60007f5e0ff */
[----:B------:R-:W-:-:S04]  /*04e0*/  IMAD.IADD R8, R6, 0x1, R15 ;  /* 0x0000000106087824 */ /* 0x000fc800078e020f */
[----:B------:R-:W-:-:S05]  /*04f0*/  IMAD R8, R5, R8, RZ ;  /* 0x0000000805087224 */ /* 0x000fca00078e02ff */
[----:B------:R-:W-:Y:S02]  /*0500*/  IADD3 R17, P0, P1, R8, R10, R9 ;  /* 0x0000000a08117210 */ /* 0x000fe4000791e009 */
[----:B------:R-:W-:-:S03]  /*0510*/  SHF.R.S32.HI R9, RZ, 0x1f, R8 ;  /* 0x0000001fff097819 */ /* 0x000fc60000011408 */
[----:B------:R-:W-:Y:S01]  /*0520*/  IMAD.SHL.U32 R18, R17, 0x4, RZ ;  /* 0x0000000411127824 */ /* 0x000fe200078e00ff */
[----:B------:R-:W-:Y:S02]  /*0530*/  IADD3.X R8, PT, PT, R9, R14, RZ, P0, P1 ;  /* 0x0000000e09087210 */ /* 0x000fe400007e24ff */
[----:B------:R-:W-:Y:S02]  /*0540*/  LEA.HI.X.SX32 R9, R11, R16, 0x1, P2 ;  /* 0x000000100b097211 */ /* 0x000fe400010f0eff */
[----:B------:R-:W-:Y:S02]  /*0550*/  LEA R12, P1, R13, R3, 0x2 ;  /* 0x000000030d0c7211 */ /* 0x000fe400078210ff */
[----:B------:R-:W-:Y:S02]  /*0560*/  SHF.L.U64.HI R17, R17, 0x2, R8 ;  /* 0x0000000211117819 */ /* 0x000fe40000010208 */
[----:B--2---:R-:W-:Y:S02]  /*0570*/  IADD3 R8, P0, PT, R18, UR10, RZ ;  /* 0x0000000a12087c10 */ /* 0x004fe4000ff1e0ff */
[----:B------:R-:W-:-:S02]  /*0580*/  LEA.HI.X R13, R13, R2, R9, 0x2, P1 ;  /* 0x000000020d0d7211 */ /* 0x000fc400008f1409 */
[----:B------:R-:W-:-:S04]  /*0590*/  IADD3.X R9, PT, PT, R17, UR11, RZ, P0, !PT ;  /* 0x0000000b11097c10 */ /* 0x000fc800087fe4ff */
[----:B------:R-:W2:Y:S04]  /*05a0*/  LDG.E R13, desc[UR6][R12.64+-0x4] ;  /* 0xfffffc060c0d7981 */ /* 0x000ea8000c1e1900 */
[----:B------:R-:W2:Y:S02]  /*05b0*/  LDG.E R8, desc[UR6][R8.64] ;  /* 0x0000000608087981 */ /* 0x000ea4000c1e1900 */
[----:B--2---:R-:W-:-:S13]  /*05c0*/  ISETP.NE.AND P0, PT, R8, R13, PT ;  /* 0x0000000d0800720c */ /* 0x004fda0003f05270 */
[----:B-1-34-:R-:W-:Y:S05]  /*05d0*/  @P0 EXIT ;  /* 0x000000000000094d */ /* 0x01afea0003800000 */
[----:B------:R-:W-:-:S04]  /*05e0*/  IADD3 R8, P0, PT, R18, UR12, RZ ;  /* 0x0000000c12087c10 */ /* 0x000fc8000ff1e0ff */
[----:B------:R-:W-:-:S06]  /*05f0*/  IADD3.X R9, PT, PT, R17, UR13, RZ, P0, !PT ;  /* 0x0000000d11097c10 */ /* 0x000fcc00087fe4ff */
[----:B------:R-:W2:Y:S02]  /*0600*/  LDG.E R9, desc[UR6][R8.64] ;  /* 0x0000000608097981 */ /* 0x000ea4000c1e1900 */
[----:B--2---:R-:W-:-:S13]  /*0610*/  ISETP.GE.U32.AND P0, PT, R9, UR14, PT ;  /* 0x0000000e09007c0c */ /* 0x004fda000bf06070 */
[----:B------:R-:W-:Y:S05]  /*0620*/  @P0 EXIT ;  /* 0x000000000000094d */ /* 0x000fea0003800000 */
[----:B------:R-:W-:Y:S01]  /*0630*/  ISETP.GT.U32.AND P0, PT, R11, 0x1, PT ;  /* 0x000000010b00780c */ /* 0x000fe20003f04070 */
[----:B------:R-:W-:-:S12]  /*0640*/  IMAD.MOV.U32 R11, RZ, RZ, R15 ;  /* 0x000000ffff0b7224 */ /* 0x000fd800078e000f */
[----:B------:R-:W-:Y:S05]  /*0650*/  @P0 BRA `(.L_x_11) ;  /* 0xfffffffc00980947 */ /* 0x000fea000383ffff */
[----:B------:R-:W-:Y:S05]  /*0660*/  BRA `(.L_x_9) ;  /* 0x0000000000547947 */ /* 0x000fea0003800000 */
.L_x_10:
[----:B------:R-:W-:Y:S02]  /*0670*/  IADD3 R16, P0, PT, R7, R10, RZ ;  /* 0x0000000a07107210 */ /* 0x000fe40007f1e0ff */
[----:B------:R-:W-:-:S03]  /*0680*/  SHF.R.S32.HI R20, RZ, 0x1f, R4 ;  /* 0x0000001fff147819 */ /* 0x000fc60000011404 */
[----:B------:R-:W-:-:S08]  /*0690*/  IMAD.X R18, RZ, RZ, R14, P0 ;  /* 0x000000ffff127224 */ /* 0x000fd000000e060e */
.L_x_12:
[C---:B------:R-:W-:Y:S01]  /*06a0*/  VIADD R17, R11.reuse, 0xffffffff ;  /* 0xffffffff0b117836 */ /* 0x040fe20000000000 */
[----:B------:R-:W-:-:S03]  /*06b0*/  IADD3 R10, P1, PT, R11, R4, RZ ;  /* 0x000000040b0a7210 */ /* 0x000fc60007f3e0ff */
[----:B------:R-:W-:Y:S01]  /*06c0*/  IMAD.IADD R8, R6, 0x1, R17 ;  /* 0x0000000106087824 */ /* 0x000fe200078e0211 */
[----:B------:R-:W-:-:S03]  /*06d0*/  LEA.HI.X.SX32 R13, R11, R20, 0x1, P1 ;  /* 0x000000140b0d7211 */ /* 0x000fc600008f0eff */
[----:B------:R-:W-:Y:S01]  /*06e0*/  IMAD R9, R5, R8, RZ ;  /* 0x0000000805097224 */ /* 0x000fe200078e02ff */
[----:B------:R-:W-:-:S04]  /*06f0*/  LEA R8, P1, R10, R3, 0x2 ;  /* 0x000000030a087211 */ /* 0x000fc800078210ff */
[----:B------:R-:W-:-:S04]  /*0700*/  IADD3 R14, P0, PT, R9, R16, RZ ;  /* 0x00000010090e7210 */ /* 0x000fc80007f1e0ff */
[----:B------:R-:W-:Y:S02]  /*0710*/  LEA.HI.X.SX32 R15, R9, R18, 0x1, P0 ;  /* 0x00000012090f7211 */ /* 0x000fe400000f0eff */
[----:B---3--:R-:W-:Y:S02]  /*0720*/  LEA R12, P0, R14, UR16, 0x2 ;  /* 0x000000100e0c7c11 */ /* 0x008fe4000f8010ff */
[----:B------:R-:W-:Y:S02]  /*0730*/  LEA.HI.X R9, R10, R2, R13, 0x2, P1 ;  /* 0x000000020a097211 */ /* 0x000fe400008f140d */
[----:B------:R-:W-:-:S04]  /*0740*/  LEA.HI.X R13, R14, UR17, R15, 0x2, P0 ;  /* 0x000000110e0d7c11 */ /* 0x000fc800080f140f */
[----:B------:R-:W3:Y:S04]  /*0750*/  LDG.E R9, desc[UR6][R8.64+-0x4] ;  /* 0xfffffc0608097981 */ /* 0x000ee8000c1e1900 */
[----:B------:R-:W3:Y:S02]  /*0760*/  LDG.E R12, desc[UR6][R12.64] ;  /* 0x000000060c0c7981 */ /* 0x000ee4000c1e1900 */
[----:B---3--:R-:W-:-:S13]  /*0770*/  ISETP.NE.AND P0, PT, R12, R9, PT ;  /* 0x000000090c00720c */ /* 0x008fda0003f05270 */
[----:B-12-4-:R-:W-:Y:S05]  /*0780*/  @P0 EXIT ;  /* 0x000000000000094d */ /* 0x016fea0003800000 */
[----:B------:R-:W-:Y:S01]  /*0790*/  ISETP.GT.U32.AND P0, PT, R11, 0x1, PT ;  /* 0x000000010b00780c */ /* 0x000fe20003f04070 */
[----:B------:R-:W-:-:S12]  /*07a0*/  IMAD.MOV.U32 R11, RZ, RZ, R17 ;  /* 0x000000ffff0b7224 */ /* 0x000fd800078e0011 */
[----:B------:R-:W-:Y:S05]  /*07b0*/  @P0 BRA `(.L_x_12) ;  /* 0xfffffffc00b80947 */ /* 0x000fea000383ffff */
.L_x_9:
[----:B-1234-:R-:W-:Y:S05]  /*07c0*/  BSYNC.RECONVERGENT B0 ;  /* 0x0000000000007941 */ /* 0x01efea0003800200 */
.L_x_8:
[----:B------:R-:W1:Y:S08]  /*07d0*/  LDC R4, c[0x0][0x3b4] ;  /* 0x0000ed00ff047b82 */ /* 0x000e700000000800 */
[----:B------:R-:W2:Y:S01]  /*07e0*/  LDC.64 R2, c[0x0][0x398] ;  /* 0x0000e600ff027b82 */ /* 0x000ea20000000a00 */
[----:B-1----:R-:W-:Y:S02]  /*07f0*/  IMAD R0, R0, R4, R7 ;  /* 0x0000000400007224 */ /* 0x002fe400078e0207 */
[----:B------:R-:W-:-:S03]  /*0800*/  IMAD.MOV.U32 R4, RZ, RZ, 0x1 ;  /* 0x00000001ff047424 */ /* 0x000fc600078e00ff */
[----:B--2---:R-:W-:-:S04]  /*0810*/  IADD3 R2, P0, PT, R0, R2, RZ ;  /* 0x0000000200027210 */ /* 0x004fc80007f1e0ff */
[----:B------:R-:W-:Y:S02]  /*0820*/  LEA.HI.X.SX32 R3, R0, R3, 0x1, P0 ;  /* 0x0000000300037211 */ /* 0x000fe400000f0eff */
[----:B------:R-:W-:-:S05]  /*0830*/  PRMT R0, R4, 0x7610, R0 ;  /* 0x0000761004007816 */ /* 0x000fca0000000000 */
[----:B------:R-:W-:Y:S01]  /*0840*/  STG.E.U8 desc[UR6][R2.64], R0 ;  /* 0x0000000002007986 */ /* 0x000fe2000c101106 */
[----:B------:R-:W-:Y:S05]  /*0850*/  EXIT ;  /* 0x000000000000794d */ /* 0x000fea0003800000 */
.L_x_13:
        /* <DEDUP_REMOVED lines=10> */
.L_x_15:


//--------------------- .nv.global.init           --------------------------
	.section	.nv.global.init,"aw",@progbits
	.align	4
.nv.global.init:
	.type		mrg32k3aM1SubSeq,@object
	.size		mrg32k3aM1SubSeq,(mrg32k3aM2SubSeq - mrg32k3aM1SubSeq)
mrg32k3aM1SubSeq:
        /*0000*/ 	.byte	0x0b, 0xcc, 0xee, 0x04, 0x73, 0x29, 0x8b, 0x6f, 0xf6, 0x53, 0x03, 0xf6, 0x23, 0xf6, 0xea, 0xda
        /* <DEDUP_REMOVED lines=125> */
	.type		mrg32k3aM2SubSeq,@object
	.size		mrg32k3aM2SubSeq,(mrg32k3aM1 - mrg32k3aM2SubSeq)
mrg32k3aM2SubSeq:
        /* <DEDUP_REMOVED lines=126> */
	.type		mrg32k3aM1,@object
	.size		mrg32k3aM1,(mrg32k3aM1Seq - mrg32k3aM1)
mrg32k3aM1:
        /* <DEDUP_REMOVED lines=144> */
	.type		mrg32k3aM1Seq,@object
	.size		mrg32k3aM1Seq,(mrg32k3aM2 - mrg32k3aM1Seq)
mrg32k3aM1Seq:
        /* <DEDUP_REMOVED lines=144> */
	.type		mrg32k3aM2,@object
	.size		mrg32k3aM2,(mrg32k3aM2Seq - mrg32k3aM2)
mrg32k3aM2:
        /* <DEDUP_REMOVED lines=144> */
	.type		mrg32k3aM2Seq,@object
	.size		mrg32k3aM2Seq,(precalc_xorwow_matrix - mrg32k3aM2Seq)
mrg32k3aM2Seq:
        /* <DEDUP_REMOVED lines=144> */
	.type		precalc_xorwow_matrix,@object
	.size		precalc_xorwow_matrix,(precalc_xorwow_offset_matrix - precalc_xorwow_matrix)
precalc_xorwow_matrix:
        /* <DEDUP_REMOVED lines=6400> */
	.type		precalc_xorwow_offset_matrix,@object
	.size		precalc_xorwow_offset_matrix,(.L_1 - precalc_xorwow_offset_matrix)
precalc_xorwow_offset_matrix:
        /* <DEDUP_REMOVED lines=6400> */
.L_1:


//--------------------- .nv.shared._ZN17fastertransformer16length_criterionEPbS0_PiPKjiii --------------------------
	.section	.nv.shared._ZN17fastertransformer16length_criterionEPbS0_PiPKjiii,"aw",@nobits
	.sectionflags	@""
	.align	4
.nv.shared._ZN17fastertransformer16length_criterionEPbS0_PiPKjiii:
	.zero		1152


//--------------------- .nv.shared.reserved.0     --------------------------
	.section	.nv.shared.reserved.0,"aw",@nobits
	.weak		__nv_reservedSMEM_offset_0_alias
	.size		__nv_reservedSMEM_offset_0_alias, 0, 64
	.other		__nv_reservedSMEM_offset_0_alias,@"STO_CUDA_RESERVED_SHARED STV_DEFAULT"
__nv_reservedSMEM_offset_0_alias:
	.zero		0
	.zero		64


//--------------------- .nv.global                --------------------------
	.section	.nv.global,"aw",@nobits
.nv.global:
	.type		_ZN55_INTERNAL_5ceadfe8_24_stop_criteria_kernels_cu_96943d354cuda3std6ranges3__45__cpo9iter_moveE,@object
	.size		_ZN55_INTERNAL_5ceadfe8_24_stop_criteria_kernels_cu_96943d354cuda3std6ranges3__45__cpo9iter_moveE,(_ZN55_INTERNAL_5ceadfe8_24_stop_criteria_kernels_cu_96943d354cuda3std3__457_GLOBAL__N__5ceadfe8_24_stop_criteria_kernels_cu_96943d356ignoreE - _ZN55_INTERNAL_5ceadfe8_24_stop_criteria_kernels_cu_96943d354cuda3std6ranges3__45__cpo9iter_moveE)
_ZN55_INTERNAL_5ceadfe8_24_stop_criteria_kernels_cu_96943d354cuda3std6ranges3__45__cpo9iter_moveE:
	.zero		1
	.type		_ZN55_INTERNAL_5ceadfe8_24_stop_criteria_kernels_cu_96943d354cuda3std3__457_GLOBAL__N__5ceadfe8_24_stop_criteria_kernels_cu_96943d356ignoreE,@object
	.size		_ZN55_INTERNAL_5ceadfe8_24_stop_criteria_kernels_cu_96943d354cuda3std3__457_GLOBAL__N__5ceadfe8_24_stop_criteria_kernels_cu_96943d356ignoreE,(_ZN55_INTERNAL_5ceadfe8_24_stop_criteria_kernels_cu_96943d354cuda3std3__45__cpo4cendE - _ZN55_INTERNAL_5ceadfe8_24_stop_criteria_kernels_cu_96943d354cuda3std3__457_GLOBAL__N__5ceadfe8_24_stop_criteria_kernels_cu_96943d356ignoreE)
_ZN55_INTERNAL_5ceadfe8_24_stop_criteria_kernels_cu_96943d354cuda3std3__457_GLOBAL__N__5ceadfe8_24_stop_criteria_kernels_cu_96943d356ignoreE:
	.zero		1
	.type		_ZN55_INTERNAL_5ceadfe8_24_stop_criteria_kernels_cu_96943d354cuda3std3__45__cpo4cendE,@object
	.size		_ZN55_INTERNAL_5ceadfe8_24_stop_criteria_kernels_cu_96943d354cuda3std3__45__cpo4cendE,(_ZN55_INTERNAL_5ceadfe8_24_stop_criteria_kernels_cu_96943d354cuda3std3__45__cpo3endE - _ZN55_INTERNAL_5ceadfe8_24_stop_criteria_kernels_cu_96943d354cuda3std3__45__cpo4cendE)
_ZN55_INTERNAL_5ceadfe8_24_stop_criteria_kernels_cu_96943d354cuda3std3__45__cpo4cendE:
	.zero		1
	.type		_ZN55_INTERNAL_5ceadfe8_24_stop_criteria_kernels_cu_96943d354cuda3std3__45__cpo3endE,@object
	.size		_ZN55_INTERNAL_5ceadfe8_24_stop_criteria_kernels_cu_96943d354cuda3std3__45__cpo3endE,(_ZN55_INTERNAL_5ceadfe8_24_stop_criteria_kernels_cu_96943d354cuda3std3__48in_placeE - _ZN55_INTERNAL_5ceadfe8_24_stop_criteria_kernels_cu_96943d354cuda3std3__45__cpo3endE)
_ZN55_INTERNAL_5ceadfe8_24_stop_criteria_kernels_cu_96943d354cuda3std3__45__cpo3endE:
	.zero		1
	.type		_ZN55_INTERNAL_5ceadfe8_24_stop_criteria_kernels_cu_96943d354cuda3std3__48in_placeE,@object
	.size		_ZN55_INTERNAL_5ceadfe8_24_stop_criteria_kernels_cu_96943d354cuda3std3__48in_placeE,(_ZN55_INTERNAL_5ceadfe8_24_stop_criteria_kernels_cu_96943d354cuda3std6ranges3__45__cpo7advanceE - _ZN55_INTERNAL_5ceadfe8_24_stop_criteria_kernels_cu_96943d354cuda3std3__48in_placeE)
_ZN55_INTERNAL_5ceadfe8_24_stop_criteria_kernels_cu_96943d354cuda3std3__48in_placeE:
	.zero		1
	.type		_ZN55_INTERNAL_5ceadfe8_24_stop_criteria_kernels_cu_96943d354cuda3std6ranges3__45__cpo7advanceE,@object
	.size		_ZN55_INTERNAL_5ceadfe8_24_stop_criteria_kernels_cu_96943d354cuda3std6ranges3__45__cpo7advanceE,(_ZN55_INTERNAL_5ceadfe8_24_stop_criteria_kernels_cu_96943d354cuda3std3__45__cpo5beginE - _ZN55_INTERNAL_5ceadfe8_24_stop_criteria_kernels_cu_96943d354cuda3std6ranges3__45__cpo7advanceE)
_ZN55_INTERNAL_5ceadfe8_24_stop_criteria_kernels_cu_96943d354cuda3std6ranges3__45__cpo7advanceE:
	.zero		1
	.type		_ZN55_INTERNAL_5ceadfe8_24_stop_criteria_kernels_cu_96943d354cuda3std3__45__cpo5beginE,@object
	.size		_ZN55_INTERNAL_5ceadfe8_24_stop_criteria_kernels_cu_96943d354cuda3std3__45__cpo5beginE,(_ZN55_INTERNAL_5ceadfe8_24_stop_criteria_kernels_cu_96943d354cuda3std3__419piecewise_constructE - _ZN55_INTERNAL_5ceadfe8_24_stop_criteria_kernels_cu_96943d354cuda3std3__45__cpo5beginE)
_ZN55_INTERNAL_5ceadfe8_24_stop_criteria_kernels_cu_96943d354cuda3std3__45__cpo5beginE:
	.zero		1
	.type		_ZN55_INTERNAL_5ceadfe8_24_stop_criteria_kernels_cu_96943d354cuda3std3__419piecewise_constructE,@object
	.size		_ZN55_INTERNAL_5ceadfe8_24_stop_criteria_kernels_cu_96943d354cuda3std3__419piecewise_constructE,(_ZN55_INTERNAL_5ceadfe8_24_stop_criteria_kernels_cu_96943d354cuda3std3__45__cpo6cbeginE - _ZN55_INTERNAL_5ceadfe8_24_stop_criteria_kernels_cu_96943d354cuda3std3__419piecewise_constructE)
_ZN55_INTERNAL_5ceadfe8_24_stop_criteria_kernels_cu_96943d354cuda3std3__419piecewise_constructE:
	.zero		1
	.type		_ZN55_INTERNAL_5ceadfe8_24_stop_criteria_kernels_cu_96943d354cuda3std3__45__cpo6cbeginE,@object
	.size		_ZN55_INTERNAL_5ceadfe8_24_stop_criteria_kernels_cu_96943d354cuda3std3__45__cpo6cbeginE,(_ZN55_INTERNAL_5ceadfe8_24_stop_criteria_kernels_cu_96943d354cuda3std6ranges3__45__cpo4swapE - _ZN55_INTERNAL_5ceadfe8_24_stop_criteria_kernels_cu_96943d354cuda3std3__45__cpo6cbeginE)
_ZN55_INTERNAL_5ceadfe8_24_stop_criteria_kernels_cu_96943d354cuda3std3__45__cpo6cbeginE:
	.zero		1
	.type		_ZN55_INTERNAL_5ceadfe8_24_stop_criteria_kernels_cu_96943d354cuda3std6ranges3__45__cpo4swapE,@object
	.size		_ZN55_INTERNAL_5ceadfe8_24_stop_criteria_kernels_cu_96943d354cuda3std6ranges3__45__cpo4swapE,(.L_16 - _ZN55_INTERNAL_5ceadfe8_24_stop_criteria_kernels_cu_96943d354cuda3std6ranges3__45__cpo4swapE)
_ZN55_INTERNAL_5ceadfe8_24_stop_criteria_kernels_cu_96943d354cuda3std6ranges3__45__cpo4swapE:
	.zero		1
.L_16:


//--------------------- .nv.constant0._ZN17fastertransformer16length_criterionEPbS0_PiPKjiii --------------------------
	.section	.nv.constant0._ZN17fastertransformer16length_criterionEPbS0_PiPKjiii,"a",@progbits
	.sectionflags	@""
	.align	4
.nv.constant0._ZN17fastertransformer16length_criterionEPbS0_PiPKjiii:
	.zero		940


//--------------------- .nv.constant0._ZN17fastertransformer20stop_words_criterionEPKiS1_S1_Pbmmiii --------------------------
	.section	.nv.constant0._ZN17fastertransformer20stop_words_criterionEPKiS1_S1_Pbmmiii,"a",@progbits
	.sectionflags	@""
	.align	4
.nv.constant0._ZN17fastertransformer20stop_words_criterionEPKiS1_S1_Pbmmiii:
	.zero		956


//--------------------- SYMBOLS --------------------------

	.type		.nv.reservedSmem.offset0,@object
	.size		.nv.reservedSmem.offset0,0x4
	.type		.nv.reservedSmem.cap,@object
	.size		.nv.reservedSmem.cap,0x4
